//
// Generated by NVIDIA NVVM Compiler
//
// Compiler Build ID: CL-36424714
// Cuda compilation tools, release 13.0, V13.0.88
// Based on NVVM 20.0.0
//

.version 9.0
.target sm_100
.address_size 64

	// .globl	_Z14find_unique_idPi

.visible .entry _Z14find_unique_idPi(
	.param .u64 .ptr .align 1 _Z14find_unique_idPi_param_0
)
{
	.reg .b32 	%r<17>;
	.reg .b64 	%rd<5>;

	ld.param.u64 	%rd1, [_Z14find_unique_idPi_param_0];
	cvta.to.global.u64 	%rd2, %rd1;
	mov.u32 	%r1, %ctaid.z;
	mov.u32 	%r2, %nctaid.y;
	mov.u32 	%r3, %nctaid.x;
	mov.u32 	%r4, %ctaid.y;
	mov.u32 	%r5, %ctaid.x;
	mad.lo.s32 	%r6, %r1, %r2, %r4;
	mad.lo.s32 	%r7, %r6, %r3, %r5;
	mov.u32 	%r8, %ntid.x;
	mov.u32 	%r9, %ntid.y;
	mov.u32 	%r10, %ntid.z;
	mov.u32 	%r11, %tid.z;
	mov.u32 	%r12, %tid.y;
	mov.u32 	%r13, %tid.x;
	mad.lo.s32 	%r14, %r7, %r10, %r11;
	mad.lo.s32 	%r15, %r14, %r9, %r12;
	mad.lo.s32 	%r16, %r15, %r8, %r13;
	mul.wide.s32 	%rd3, %r16, 4;
	add.s64 	%rd4, %rd2, %rd3;
	st.global.u32 	[%rd4], %r16;
	ret;

}


// ===== COMPILED SASS (sm_100) =====

	.target	sm_100

	.elftype	@"ET_EXEC"


//--------------------- .note.nv.tkinfo           --------------------------
	.section	.note.nv.tkinfo,"",@"SHT_NOTE"
	.sectionflags	@"SHF_NOTE_NV_TKINFO"
	.tkinfo
        /*0018*/ 	.word	0x00000002
        /*0030*/ 	.string	""
        /*0030*/ 	.string	"ptxas"
        /*0030*/ 	.string	"Cuda compilation tools, release 13.0, V13.0.88"
        /*0030*/ 	.string	"Build cuda_13.0.r13.0/compiler.36424714_0"
        /*0030*/ 	.string	"-arch sm_100 -m 64 "



//--------------------- .note.nv.cuinfo           --------------------------
	.section	.note.nv.cuinfo,"",@"SHT_NOTE"
	.sectionflags	@"SHF_NOTE_NV_CUINFO"
        /*0018*/ 	.short	0x0002
        /*001a*/ 	.short	0x0064
        /*001c*/ 	.short	0x0082
	.zero		2


//--------------------- .nv.info                  --------------------------
	.section	.nv.info,"",@"SHT_CUDA_INFO"
	.align	4


	//----- nvinfo : EIATTR_REGCOUNT
	.align		4
        /*0000*/ 	.byte	0x04, 0x2f
        /*0002*/ 	.short	(.L_1 - .L_0)
	.align		4
.L_0:
        /*0004*/ 	.word	index@(_Z14find_unique_idPi)
        /*0008*/ 	.word	0x0000000c


	//----- nvinfo : EIATTR_FRAME_SIZE
	.align		4
.L_1:
        /*000c*/ 	.byte	0x04, 0x11
        /*000e*/ 	.short	(.L_3 - .L_2)
	.align		4
.L_2:
        /*0010*/ 	.word	index@(_Z14find_unique_idPi)
        /*0014*/ 	.word	0x00000000


	//----- nvinfo : EIATTR_MIN_STACK_SIZE
	.align		4
.L_3:
        /*0018*/ 	.byte	0x04, 0x12
        /*001a*/ 	.short	(.L_5 - .L_4)
	.align		4
.L_4:
        /*001c*/ 	.word	index@(_Z14find_unique_idPi)
        /*0020*/ 	.word	0x00000000
.L_5:


//--------------------- .nv.compat                --------------------------
	.section	.nv.compat,"",@"SHT_CUDA_COMPAT_INFO"
	.align	4
        /*0000*/ 	.byte	0x02, 0x09, 0x00, 0x00, 0x02, 0x02, 0x01, 0x00, 0x02, 0x05, 0x05, 0x00, 0x03, 0x07, 0x01, 0x01
        /*0010*/ 	.byte	0x02, 0x03, 0x00, 0x00, 0x02, 0x06, 0x01, 0x00, 0x04, 0x0b, 0x08, 0x00, 0x09, 0x00, 0x00, 0x00
        /*0020*/ 	.byte	0x00, 0x00, 0x00, 0x00


//--------------------- .nv.info._Z14find_unique_idPi --------------------------
	.section	.nv.info._Z14find_unique_idPi,"",@"SHT_CUDA_INFO"
	.sectionflags	@""
	.align	4


	//----- nvinfo : EIATTR_CUDA_API_VERSION
	.align		4
        /*0000*/ 	.byte	0x04, 0x37
        /*0002*/ 	.short	(.L_7 - .L_6)
.L_6:
        /*0004*/ 	.word	0x00000082


	//----- nvinfo : EIATTR_KPARAM_INFO
	.align		4
.L_7:
        /*0008*/ 	.byte	0x04, 0x17
        /*000a*/ 	.short	(.L_9 - .L_8)
.L_8:
        /*000c*/ 	.word	0x00000000
        /*0010*/ 	.short	0x0000
        /*0012*/ 	.short	0x0000
        /*0014*/ 	.byte	0x00, 0xf5, 0x21, 0x00


	//----- nvinfo : EIATTR_SPARSE_MMA_MASK
	.align		4
.L_9:
        /*0018*/ 	.byte	0x03, 0x50
        /*001a*/ 	.short	0x0000


	//----- nvinfo : EIATTR_MAXREG_COUNT
	.align		4
        /*001c*/ 	.byte	0x03, 0x1b
        /*001e*/ 	.short	0x00ff


	//----- nvinfo : EIATTR_MERCURY_ISA_VERSION
	.align		4
        /*0020*/ 	.byte	0x03, 0x5f
        /*0022*/ 	.short	0x0101


	//----- nvinfo : EIATTR_VRC_CTA_INIT_COUNT
	.align		4
        /*0024*/ 	.byte	0x02, 0x4a
	.zero		1
	.zero		1


	//----- nvinfo : EIATTR_EXIT_INSTR_OFFSETS
	.align		4
        /*0028*/ 	.byte	0x04, 0x1c
        /*002a*/ 	.short	(.L_11 - .L_10)


	//   ....[0]....
.L_10:
        /*002c*/ 	.word	0x00000150


	//----- nvinfo : EIATTR_CBANK_PARAM_SIZE
	.align		4
.L_11:
        /*0030*/ 	.byte	0x03, 0x19
        /*0032*/ 	.short	0x0008


	//----- nvinfo : EIATTR_PARAM_CBANK
	.align		4
        /*0034*/ 	.byte	0x04, 0x0a
        /*0036*/ 	.short	(.L_13 - .L_12)
	.align		4
.L_12:
        /*0038*/ 	.word	index@(.nv.constant0._Z14find_unique_idPi)
        /*003c*/ 	.short	0x0380
        /*003e*/ 	.short	0x0008


	//----- nvinfo : EIATTR_SW_WAR
	.align		4
.L_13:
        /*0040*/ 	.byte	0x04, 0x36
        /*0042*/ 	.short	(.L_15 - .L_14)
.L_14:
        /*0044*/ 	.word	0x00000008
.L_15:


//--------------------- .nv.callgraph             --------------------------
	.section	.nv.callgraph,"",@"SHT_CUDA_CALLGRAPH"
	.align	4
	.sectionentsize	8
	.align		4
        /*0000*/ 	.word	0x00000000
	.align		4
        /*0004*/ 	.word	0xffffffff
	.align		4
        /*0008*/ 	.word	0x00000000
	.align		4
        /*000c*/ 	.word	0xfffffffe
	.align		4
        /*0010*/ 	.word	0x00000000
	.align		4
        /*0014*/ 	.word	0xfffffffd
	.align		4
        /*0018*/ 	.word	0x00000000
	.align		4
        /*001c*/ 	.word	0xfffffffc


//--------------------- .text._Z14find_unique_idPi --------------------------
	.section	.text._Z14find_unique_idPi,"ax",@progbits
	.align	128
        .global         _Z14find_unique_idPi
        .type           _Z14find_unique_idPi,@function
        .size           _Z14find_unique_idPi,(.L_x_1 - _Z14find_unique_idPi)
        .other          _Z14find_unique_idPi,@"STO_CUDA_ENTRY STV_DEFAULT"
_Z14find_unique_idPi:
.text._Z14find_unique_idPi:
[----:B------:R-:W-:Y:S08]  /*0000*/  LDC R1, c[0x0][0x37c] ;  /* 0x0000df00ff017b82 */ /* 0x000ff00000000800 */
[----:B------:R-:W-:Y:S01]  /*0010*/  S2UR UR4, SR_CTAID.Z ;  /* 0x00000000000479c3 */ /* 0x000fe20000002700 */
[----:B------:R-:W0:Y:S01]  /*0020*/  S2R R5, SR_TID.Z ;  /* 0x0000000000057919 */ /* 0x000e220000002300 */
[----:B------:R-:W1:Y:S01]  /*0030*/  LDCU UR5, c[0x0][0x374] ;  /* 0x00006e80ff0577ac */ /* 0x000e620008000800 */
[----:B------:R-:W2:Y:S01]  /*0040*/  S2R R7, SR_TID.Y ;  /* 0x0000000000077919 */ /* 0x000ea20000002200 */
[----:B------:R-:W3:Y:S04]  /*0050*/  LDCU UR6, c[0x0][0x370] ;  /* 0x00006e00ff0677ac */ /* 0x000ee80008000800 */
[----:B------:R-:W1:Y:S01]  /*0060*/  S2UR UR7, SR_CTAID.Y ;  /* 0x00000000000779c3 */ /* 0x000e620000002600 */
[----:B------:R-:W4:Y:S01]  /*0070*/  S2R R9, SR_TID.X ;  /* 0x0000000000097919 */ /* 0x000f220000002100 */
[----:B------:R-:W4:Y:S01]  /*0080*/  LDCU UR9, c[0x0][0x360] ;  /* 0x00006c00ff0977ac */ /* 0x000f220008000800 */
[----:B------:R-:W2:Y:S05]  /*0090*/  LDCU UR10, c[0x0][0x364] ;  /* 0x00006c80ff0a77ac */ /* 0x000eaa0008000800 */
[----:B------:R-:W3:Y:S08]  /*00a0*/  S2UR UR8, SR_CTAID.X ;  /* 0x00000000000879c3 */ /* 0x000ef00000002500 */
[----:B------:R-:W0:Y:S08]  /*00b0*/  LDC R0, c[0x0][0x368] ;  /* 0x0000da00ff007b82 */ /* 0x000e300000000800 */
[----:B------:R-:W5:Y:S01]  /*00c0*/  LDC.64 R2, c[0x0][0x380] ;  /* 0x0000e000ff027b82 */ /* 0x000f620000000a00 */
[----:B-1----:R-:W-:-:S04]  /*00d0*/  UIMAD UR4, UR4, UR5, UR7 ;  /* 0x00000005040472a4 */ /* 0x002fc8000f8e0207 */
[----:B---3--:R-:W-:Y:S01]  /*00e0*/  UIMAD UR4, UR4, UR6, UR8 ;  /* 0x00000006040472a4 */ /* 0x008fe2000f8e0208 */
[----:B------:R-:W1:Y:S05]  /*00f0*/  LDCU.64 UR6, c[0x0][0x358] ;  /* 0x00006b00ff0677ac */ /* 0x000e6a0008000a00 */
[----:B0-----:R-:W-:-:S04]  /*0100*/  IMAD R0, R0, UR4, R5 ;  /* 0x0000000400007c24 */ /* 0x001fc8000f8e0205 */
[----:B--2---:R-:W-:-:S04]  /*0110*/  IMAD R0, R0, UR10, R7 ;  /* 0x0000000a00007c24 */ /* 0x004fc8000f8e0207 */
[----:B----4-:R-:W-:-:S04]  /*0120*/  IMAD R5, R0, UR9, R9 ;  /* 0x0000000900057c24 */ /* 0x010fc8000f8e0209 */
[----:B-----5:R-:W-:-:S05]  /*0130*/  IMAD.WIDE R2, R5, 0x4, R2 ;  /* 0x0000000405027825 */ /* 0x020fca00078e0202 */
[----:B-1----:R-:W-:Y:S01]  /*0140*/  STG.E desc[UR6][R2.64], R5 ;  /* 0x0000000502007986 */ /* 0x002fe2000c101906 */
[----:B------:R-:W-:Y:S05]  /*0150*/  EXIT ;  /* 0x000000000000794d */ /* 0x000fea0003800000 */
.L_x_0:
[----:B------:R-:W-:-:S00]  /*0160*/  BRA `(.L_x_0) ;  /* 0xfffffffc00fc7947 */ /* 0x000fc0000383ffff */
[----:B------:R-:W-:-:S00]  /*0170*/  NOP ;  /* 0x0000000000007918 */ /* 0x000fc00000000000 */
        /* <DEDUP_REMOVED lines=8> */
.L_x_1:


//--------------------- .nv.shared.reserved.0     --------------------------
	.section	.nv.shared.reserved.0,"aw",@nobits
	.weak		__nv_reservedSMEM_offset_0_alias
	.size		__nv_reservedSMEM_offset_0_alias, 0, 64
	.other		__nv_reservedSMEM_offset_0_alias,@"STO_CUDA_RESERVED_SHARED STV_DEFAULT"
__nv_reservedSMEM_offset_0_alias:
	.zero		0
	.zero		64


//--------------------- .nv.constant0._Z14find_unique_idPi --------------------------
	.section	.nv.constant0._Z14find_unique_idPi,"a",@progbits
	.sectionflags	@""
	.align	4
.nv.constant0._Z14find_unique_idPi:
	.zero		904


//--------------------- SYMBOLS --------------------------

	.type		.nv.reservedSmem.offset0,@object
	.size		.nv.reservedSmem.offset0,0x4
